//
// Generated by NVIDIA NVVM Compiler
//
// Compiler Build ID: CL-36424714
// Cuda compilation tools, release 13.0, V13.0.88
// Based on NVVM 20.0.0
//

.version 9.0
.target sm_100
.address_size 64

	// .globl	_Z9matmul_2dPiS_S_iii

.visible .entry _Z9matmul_2dPiS_S_iii(
	.param .u64 .ptr .align 1 _Z9matmul_2dPiS_S_iii_param_0,
	.param .u64 .ptr .align 1 _Z9matmul_2dPiS_S_iii_param_1,
	.param .u64 .ptr .align 1 _Z9matmul_2dPiS_S_iii_param_2,
	.param .u32 _Z9matmul_2dPiS_S_iii_param_3,
	.param .u32 _Z9matmul_2dPiS_S_iii_param_4,
	.param .u32 _Z9matmul_2dPiS_S_iii_param_5
)
{
	.reg .pred 	%p<13>;
	.reg .b32 	%r<112>;
	.reg .b64 	%rd<40>;

	ld.param.u64 	%rd5, [_Z9matmul_2dPiS_S_iii_param_0];
	ld.param.u64 	%rd6, [_Z9matmul_2dPiS_S_iii_param_1];
	ld.param.u64 	%rd4, [_Z9matmul_2dPiS_S_iii_param_2];
	ld.param.u32 	%r34, [_Z9matmul_2dPiS_S_iii_param_3];
	ld.param.u32 	%r32, [_Z9matmul_2dPiS_S_iii_param_4];
	ld.param.u32 	%r35, [_Z9matmul_2dPiS_S_iii_param_5];
	cvta.to.global.u64 	%rd1, %rd6;
	cvta.to.global.u64 	%rd2, %rd5;
	mov.u32 	%r36, %ctaid.x;
	mov.u32 	%r37, %ntid.x;
	mov.u32 	%r38, %tid.x;
	mad.lo.s32 	%r1, %r36, %r37, %r38;
	mov.u32 	%r39, %ctaid.y;
	mov.u32 	%r40, %ntid.y;
	mov.u32 	%r41, %tid.y;
	mad.lo.s32 	%r42, %r39, %r40, %r41;
	setp.ge.s32 	%p1, %r1, %r34;
	setp.ge.s32 	%p2, %r42, %r35;
	or.pred  	%p3, %p1, %p2;
	@%p3 bra 	$L__BB0_14;
	setp.lt.s32 	%p4, %r32, 1;
	mov.b32 	%r111, 0;
	@%p4 bra 	$L__BB0_13;
	mul.lo.s32 	%r3, %r32, %r1;
	and.b32  	%r4, %r32, 7;
	setp.lt.u32 	%p5, %r32, 8;
	mov.b32 	%r106, 0;
	mov.u32 	%r111, %r106;
	@%p5 bra 	$L__BB0_5;
	and.b32  	%r106, %r32, 2147483640;
	neg.s32 	%r100, %r106;
	shl.b32 	%r7, %r35, 3;
	add.s64 	%rd3, %rd2, 16;
	mov.b32 	%r111, 0;
	mul.wide.s32 	%rd11, %r35, 4;
	mov.u32 	%r98, %r3;
	mov.u32 	%r99, %r42;
$L__BB0_4:
	.pragma "nounroll";
	mul.wide.s32 	%rd7, %r98, 4;
	add.s64 	%rd8, %rd3, %rd7;
	ld.global.u32 	%r47, [%rd8+-16];
	mul.wide.s32 	%rd9, %r99, 4;
	add.s64 	%rd10, %rd1, %rd9;
	ld.global.u32 	%r48, [%rd10];
	mad.lo.s32 	%r49, %r48, %r47, %r111;
	ld.global.u32 	%r50, [%rd8+-12];
	add.s64 	%rd12, %rd10, %rd11;
	ld.global.u32 	%r51, [%rd12];
	mad.lo.s32 	%r52, %r51, %r50, %r49;
	ld.global.u32 	%r53, [%rd8+-8];
	add.s64 	%rd13, %rd12, %rd11;
	ld.global.u32 	%r54, [%rd13];
	mad.lo.s32 	%r55, %r54, %r53, %r52;
	ld.global.u32 	%r56, [%rd8+-4];
	add.s64 	%rd14, %rd13, %rd11;
	ld.global.u32 	%r57, [%rd14];
	mad.lo.s32 	%r58, %r57, %r56, %r55;
	ld.global.u32 	%r59, [%rd8];
	add.s64 	%rd15, %rd14, %rd11;
	ld.global.u32 	%r60, [%rd15];
	mad.lo.s32 	%r61, %r60, %r59, %r58;
	ld.global.u32 	%r62, [%rd8+4];
	add.s64 	%rd16, %rd15, %rd11;
	ld.global.u32 	%r63, [%rd16];
	mad.lo.s32 	%r64, %r63, %r62, %r61;
	ld.global.u32 	%r65, [%rd8+8];
	add.s64 	%rd17, %rd16, %rd11;
	ld.global.u32 	%r66, [%rd17];
	mad.lo.s32 	%r67, %r66, %r65, %r64;
	ld.global.u32 	%r68, [%rd8+12];
	add.s64 	%rd18, %rd17, %rd11;
	ld.global.u32 	%r69, [%rd18];
	mad.lo.s32 	%r111, %r69, %r68, %r67;
	add.s32 	%r100, %r100, 8;
	add.s32 	%r99, %r99, %r7;
	add.s32 	%r98, %r98, 8;
	setp.ne.s32 	%p6, %r100, 0;
	@%p6 bra 	$L__BB0_4;
$L__BB0_5:
	setp.eq.s32 	%p7, %r4, 0;
	@%p7 bra 	$L__BB0_13;
	and.b32  	%r19, %r32, 3;
	setp.lt.u32 	%p8, %r4, 4;
	@%p8 bra 	$L__BB0_8;
	add.s32 	%r71, %r106, %r3;
	mul.wide.s32 	%rd19, %r71, 4;
	add.s64 	%rd20, %rd2, %rd19;
	ld.global.u32 	%r72, [%rd20];
	mad.lo.s32 	%r73, %r106, %r35, %r42;
	mul.wide.s32 	%rd21, %r73, 4;
	add.s64 	%rd22, %rd1, %rd21;
	ld.global.u32 	%r74, [%rd22];
	mad.lo.s32 	%r75, %r74, %r72, %r111;
	ld.global.u32 	%r76, [%rd20+4];
	mul.wide.s32 	%rd23, %r35, 4;
	add.s64 	%rd24, %rd22, %rd23;
	ld.global.u32 	%r77, [%rd24];
	mad.lo.s32 	%r78, %r77, %r76, %r75;
	ld.global.u32 	%r79, [%rd20+8];
	add.s64 	%rd25, %rd24, %rd23;
	ld.global.u32 	%r80, [%rd25];
	mad.lo.s32 	%r81, %r80, %r79, %r78;
	ld.global.u32 	%r82, [%rd20+12];
	add.s64 	%rd26, %rd25, %rd23;
	ld.global.u32 	%r83, [%rd26];
	mad.lo.s32 	%r111, %r83, %r82, %r81;
	add.s32 	%r106, %r106, 4;
$L__BB0_8:
	setp.eq.s32 	%p9, %r19, 0;
	@%p9 bra 	$L__BB0_13;
	setp.eq.s32 	%p10, %r19, 1;
	@%p10 bra 	$L__BB0_11;
	add.s32 	%r85, %r106, %r3;
	mul.wide.s32 	%rd27, %r85, 4;
	add.s64 	%rd28, %rd2, %rd27;
	ld.global.u32 	%r86, [%rd28];
	mad.lo.s32 	%r87, %r106, %r35, %r42;
	mul.wide.s32 	%rd29, %r87, 4;
	add.s64 	%rd30, %rd1, %rd29;
	ld.global.u32 	%r88, [%rd30];
	mad.lo.s32 	%r89, %r88, %r86, %r111;
	ld.global.u32 	%r90, [%rd28+4];
	mul.wide.s32 	%rd31, %r35, 4;
	add.s64 	%rd32, %rd30, %rd31;
	ld.global.u32 	%r91, [%rd32];
	mad.lo.s32 	%r111, %r91, %r90, %r89;
	add.s32 	%r106, %r106, 2;
$L__BB0_11:
	and.b32  	%r92, %r32, 1;
	setp.eq.b32 	%p11, %r92, 1;
	not.pred 	%p12, %p11;
	@%p12 bra 	$L__BB0_13;
	add.s32 	%r93, %r106, %r3;
	mul.wide.s32 	%rd33, %r93, 4;
	add.s64 	%rd34, %rd2, %rd33;
	ld.global.u32 	%r94, [%rd34];
	mad.lo.s32 	%r95, %r106, %r35, %r42;
	mul.wide.s32 	%rd35, %r95, 4;
	add.s64 	%rd36, %rd1, %rd35;
	ld.global.u32 	%r96, [%rd36];
	mad.lo.s32 	%r111, %r96, %r94, %r111;
$L__BB0_13:
	mad.lo.s32 	%r97, %r35, %r1, %r42;
	cvta.to.global.u64 	%rd37, %rd4;
	mul.wide.s32 	%rd38, %r97, 4;
	add.s64 	%rd39, %rd37, %rd38;
	st.global.u32 	[%rd39], %r111;
$L__BB0_14:
	ret;

}


// ===== COMPILED SASS (sm_100) =====

	.target	sm_100

	.elftype	@"ET_EXEC"


//--------------------- .note.nv.tkinfo           --------------------------
	.section	.note.nv.tkinfo,"",@"SHT_NOTE"
	.sectionflags	@"SHF_NOTE_NV_TKINFO"
	.tkinfo
        /*0018*/ 	.word	0x00000002
        /*0030*/ 	.string	""
        /*0030*/ 	.string	"ptxas"
        /*0030*/ 	.string	"Cuda compilation tools, release 13.0, V13.0.88"
        /*0030*/ 	.string	"Build cuda_13.0.r13.0/compiler.36424714_0"
        /*0030*/ 	.string	"-arch sm_100 -m 64 "



//--------------------- .note.nv.cuinfo           --------------------------
	.section	.note.nv.cuinfo,"",@"SHT_NOTE"
	.sectionflags	@"SHF_NOTE_NV_CUINFO"
        /*0018*/ 	.short	0x0002
        /*001a*/ 	.short	0x0064
        /*001c*/ 	.short	0x0082
	.zero		2


//--------------------- .nv.info                  --------------------------
	.section	.nv.info,"",@"SHT_CUDA_INFO"
	.align	4


	//----- nvinfo : EIATTR_REGCOUNT
	.align		4
        /*0000*/ 	.byte	0x04, 0x2f
        /*0002*/ 	.short	(.L_1 - .L_0)
	.align		4
.L_0:
        /*0004*/ 	.word	index@(_Z9matmul_2dPiS_S_iii)
        /*0008*/ 	.word	0x00000020


	//----- nvinfo : EIATTR_FRAME_SIZE
	.align		4
.L_1:
        /*000c*/ 	.byte	0x04, 0x11
        /*000e*/ 	.short	(.L_3 - .L_2)
	.align		4
.L_2:
        /*0010*/ 	.word	index@(_Z9matmul_2dPiS_S_iii)
        /*0014*/ 	.word	0x00000000


	//----- nvinfo : EIATTR_MIN_STACK_SIZE
	.align		4
.L_3:
        /*0018*/ 	.byte	0x04, 0x12
        /*001a*/ 	.short	(.L_5 - .L_4)
	.align		4
.L_4:
        /*001c*/ 	.word	index@(_Z9matmul_2dPiS_S_iii)
        /*0020*/ 	.word	0x00000000
.L_5:


//--------------------- .nv.compat                --------------------------
	.section	.nv.compat,"",@"SHT_CUDA_COMPAT_INFO"
	.align	4
        /*0000*/ 	.byte	0x02, 0x09, 0x00, 0x00, 0x02, 0x02, 0x01, 0x00, 0x02, 0x05, 0x05, 0x00, 0x03, 0x07, 0x01, 0x01
        /*0010*/ 	.byte	0x02, 0x03, 0x00, 0x00, 0x02, 0x06, 0x01, 0x00, 0x04, 0x0b, 0x08, 0x00, 0x09, 0x00, 0x00, 0x00
        /*0020*/ 	.byte	0x00, 0x00, 0x00, 0x00


//--------------------- .nv.info._Z9matmul_2dPiS_S_iii --------------------------
	.section	.nv.info._Z9matmul_2dPiS_S_iii,"",@"SHT_CUDA_INFO"
	.sectionflags	@""
	.align	4


	//----- nvinfo : EIATTR_CUDA_API_VERSION
	.align		4
        /*0000*/ 	.byte	0x04, 0x37
        /*0002*/ 	.short	(.L_7 - .L_6)
.L_6:
        /*0004*/ 	.word	0x00000082


	//----- nvinfo : EIATTR_KPARAM_INFO
	.align		4
.L_7:
        /*0008*/ 	.byte	0x04, 0x17
        /*000a*/ 	.short	(.L_9 - .L_8)
.L_8:
        /*000c*/ 	.word	0x00000000
        /*0010*/ 	.short	0x0005
        /*0012*/ 	.short	0x0020
        /*0014*/ 	.byte	0x00, 0xf0, 0x11, 0x00


	//----- nvinfo : EIATTR_KPARAM_INFO
	.align		4
.L_9:
        /*0018*/ 	.byte	0x04, 0x17
        /*001a*/ 	.short	(.L_11 - .L_10)
.L_10:
        /*001c*/ 	.word	0x00000000
        /*0020*/ 	.short	0x0004
        /*0022*/ 	.short	0x001c
        /*0024*/ 	.byte	0x00, 0xf0, 0x11, 0x00


	//----- nvinfo : EIATTR_KPARAM_INFO
	.align		4
.L_11:
        /*0028*/ 	.byte	0x04, 0x17
        /*002a*/ 	.short	(.L_13 - .L_12)
.L_12:
        /*002c*/ 	.word	0x00000000
        /*0030*/ 	.short	0x0003
        /*0032*/ 	.short	0x0018
        /*0034*/ 	.byte	0x00, 0xf0, 0x11, 0x00


	//----- nvinfo : EIATTR_KPARAM_INFO
	.align		4
.L_13:
        /*0038*/ 	.byte	0x04, 0x17
        /*003a*/ 	.short	(.L_15 - .L_14)
.L_14:
        /*003c*/ 	.word	0x00000000
        /*0040*/ 	.short	0x0002
        /*0042*/ 	.short	0x0010
        /*0044*/ 	.byte	0x00, 0xf5, 0x21, 0x00


	//----- nvinfo : EIATTR_KPARAM_INFO
	.align		4
.L_15:
        /*0048*/ 	.byte	0x04, 0x17
        /*004a*/ 	.short	(.L_17 - .L_16)
.L_16:
        /*004c*/ 	.word	0x00000000
        /*0050*/ 	.short	0x0001
        /*0052*/ 	.short	0x0008
        /*0054*/ 	.byte	0x00, 0xf5, 0x21, 0x00


	//----- nvinfo : EIATTR_KPARAM_INFO
	.align		4
.L_17:
        /*0058*/ 	.byte	0x04, 0x17
        /*005a*/ 	.short	(.L_19 - .L_18)
.L_18:
        /*005c*/ 	.word	0x00000000
        /*0060*/ 	.short	0x0000
        /*0062*/ 	.short	0x0000
        /*0064*/ 	.byte	0x00, 0xf5, 0x21, 0x00


	//----- nvinfo : EIATTR_SPARSE_MMA_MASK
	.align		4
.L_19:
        /*0068*/ 	.byte	0x03, 0x50
        /*006a*/ 	.short	0x0000


	//----- nvinfo : EIATTR_MAXREG_COUNT
	.align		4
        /*006c*/ 	.byte	0x03, 0x1b
        /*006e*/ 	.short	0x00ff


	//----- nvinfo : EIATTR_MERCURY_ISA_VERSION
	.align		4
        /*0070*/ 	.byte	0x03, 0x5f
        /*0072*/ 	.short	0x0101


	//----- nvinfo : EIATTR_VRC_CTA_INIT_COUNT
	.align		4
        /*0074*/ 	.byte	0x02, 0x4a
	.zero		1
	.zero		1


	//----- nvinfo : EIATTR_EXIT_INSTR_OFFSETS
	.align		4
        /*0078*/ 	.byte	0x04, 0x1c
        /*007a*/ 	.short	(.L_21 - .L_20)


	//   ....[0]....
.L_20:
        /*007c*/ 	.word	0x000000d0


	//   ....[1]....
        /*0080*/ 	.word	0x00000850


	//----- nvinfo : EIATTR_CBANK_PARAM_SIZE
	.align		4
.L_21:
        /*0084*/ 	.byte	0x03, 0x19
        /*0086*/ 	.short	0x0024


	//----- nvinfo : EIATTR_PARAM_CBANK
	.align		4
        /*0088*/ 	.byte	0x04, 0x0a
        /*008a*/ 	.short	(.L_23 - .L_22)
	.align		4
.L_22:
        /*008c*/ 	.word	index@(.nv.constant0._Z9matmul_2dPiS_S_iii)
        /*0090*/ 	.short	0x0380
        /*0092*/ 	.short	0x0024


	//----- nvinfo : EIATTR_SW_WAR
	.align		4
.L_23:
        /*0094*/ 	.byte	0x04, 0x36
        /*0096*/ 	.short	(.L_25 - .L_24)
.L_24:
        /*0098*/ 	.word	0x00000008
.L_25:


//--------------------- .nv.callgraph             --------------------------
	.section	.nv.callgraph,"",@"SHT_CUDA_CALLGRAPH"
	.align	4
	.sectionentsize	8
	.align		4
        /*0000*/ 	.word	0x00000000
	.align		4
        /*0004*/ 	.word	0xffffffff
	.align		4
        /*0008*/ 	.word	0x00000000
	.align		4
        /*000c*/ 	.word	0xfffffffe
	.align		4
        /*0010*/ 	.word	0x00000000
	.align		4
        /*0014*/ 	.word	0xfffffffd
	.align		4
        /*0018*/ 	.word	0x00000000
	.align		4
        /*001c*/ 	.word	0xfffffffc


//--------------------- .text._Z9matmul_2dPiS_S_iii --------------------------
	.section	.text._Z9matmul_2dPiS_S_iii,"ax",@progbits
	.align	128
        .global         _Z9matmul_2dPiS_S_iii
        .type           _Z9matmul_2dPiS_S_iii,@function
        .size           _Z9matmul_2dPiS_S_iii,(.L_x_5 - _Z9matmul_2dPiS_S_iii)
        .other          _Z9matmul_2dPiS_S_iii,@"STO_CUDA_ENTRY STV_DEFAULT"
_Z9matmul_2dPiS_S_iii:
.text._Z9matmul_2dPiS_S_iii:
[----:B------:R-:W-:Y:S01]  /*0000*/  LDC R1, c[0x0][0x37c] ;  /* 0x0000df00ff017b82 */ /* 0x000fe20000000800 */
[----:B------:R-:W0:Y:S07]  /*0010*/  S2R R5, SR_TID.Y ;  /* 0x0000000000057919 */ /* 0x000e2e0000002200 */
[----:B------:R-:W1:Y:S01]  /*0020*/  LDC R14, c[0x0][0x360] ;  /* 0x0000d800ff0e7b82 */ /* 0x000e620000000800 */
[----:B------:R-:W2:Y:S01]  /*0030*/  LDCU UR6, c[0x0][0x398] ;  /* 0x00007300ff0677ac */ /* 0x000ea20008000800 */
[----:B------:R-:W1:Y:S06]  /*0040*/  S2R R3, SR_TID.X ;  /* 0x0000000000037919 */ /* 0x000e6c0000002100 */
[----:B------:R-:W0:Y:S08]  /*0050*/  S2UR UR5, SR_CTAID.Y ;  /* 0x00000000000579c3 */ /* 0x000e300000002600 */
[----:B------:R-:W0:Y:S08]  /*0060*/  LDC R0, c[0x0][0x364] ;  /* 0x0000d900ff007b82 */ /* 0x000e300000000800 */
[----:B------:R-:W1:Y:S08]  /*0070*/  S2UR UR4, SR_CTAID.X ;  /* 0x00000000000479c3 */ /* 0x000e700000002500 */
[----:B------:R-:W3:Y:S01]  /*0080*/  LDC R15, c[0x0][0x3a0] ;  /* 0x0000e800ff0f7b82 */ /* 0x000ee20000000800 */
[----:B0-----:R-:W-:-:S02]  /*0090*/  IMAD R0, R0, UR5, R5 ;  /* 0x0000000500007c24 */ /* 0x001fc4000f8e0205 */
[----:B-1----:R-:W-:-:S03]  /*00a0*/  IMAD R14, R14, UR4, R3 ;  /* 0x000000040e0e7c24 */ /* 0x002fc6000f8e0203 */
[----:B---3--:R-:W-:-:S04]  /*00b0*/  ISETP.GE.AND P0, PT, R0, R15, PT ;  /* 0x0000000f0000720c */ /* 0x008fc80003f06270 */
[----:B--2---:R-:W-:-:S13]  /*00c0*/  ISETP.GE.OR P0, PT, R14, UR6, P0 ;  /* 0x000000060e007c0c */ /* 0x004fda0008706670 */
[----:B------:R-:W-:Y:S05]  /*00d0*/  @P0 EXIT ;  /* 0x000000000000094d */ /* 0x000fea0003800000 */
[----:B------:R-:W0:Y:S01]  /*00e0*/  LDC R17, c[0x0][0x39c] ;  /* 0x0000e700ff117b82 */ /* 0x000e220000000800 */
[----:B------:R-:W1:Y:S01]  /*00f0*/  LDCU.64 UR6, c[0x0][0x358] ;  /* 0x00006b00ff0677ac */ /* 0x000e620008000a00 */
[----:B------:R-:W-:Y:S01]  /*0100*/  HFMA2 R25, -RZ, RZ, 0, 0 ;  /* 0x00000000ff197431 */ /* 0x000fe200000001ff */
[----:B0-----:R-:W-:-:S13]  /*0110*/  ISETP.GE.AND P0, PT, R17, 0x1, PT ;  /* 0x000000011100780c */ /* 0x001fda0003f06270 */
[----:B-1----:R-:W-:Y:S05]  /*0120*/  @!P0 BRA `(.L_x_0) ;  /* 0x0000000400b88947 */ /* 0x002fea0003800000 */
[C---:B------:R-:W-:Y:S01]  /*0130*/  ISETP.GE.U32.AND P1, PT, R17.reuse, 0x8, PT ;  /* 0x000000081100780c */ /* 0x040fe20003f26070 */
[----:B------:R-:W-:Y:S01]  /*0140*/  IMAD R18, R14, R17, RZ ;  /* 0x000000110e127224 */ /* 0x000fe200078e02ff */
[----:B------:R-:W-:Y:S02]  /*0150*/  LOP3.LUT R26, R17, 0x7, RZ, 0xc0, !PT ;  /* 0x00000007111a7812 */ /* 0x000fe400078ec0ff */
[----:B------:R-:W-:Y:S02]  /*0160*/  MOV R19, RZ ;  /* 0x000000ff00137202 */ /* 0x000fe40000000f00 */
[----:B------:R-:W-:Y:S02]  /*0170*/  ISETP.NE.AND P0, PT, R26, RZ, PT ;  /* 0x000000ff1a00720c */ /* 0x000fe40003f05270 */
[----:B------:R-:W-:-:S05]  /*0180*/  MOV R25, RZ ;  /* 0x000000ff00197202 */ /* 0x000fca0000000f00 */
[----:B------:R-:W-:Y:S06]  /*0190*/  @!P1 BRA `(.L_x_1) ;  /* 0x0000000000c49947 */ /* 0x000fec0003800000 */
[----:B------:R-:W0:Y:S01]  /*01a0*/  LDCU.64 UR4, c[0x0][0x380] ;  /* 0x00007000ff0477ac */ /* 0x000e220008000a00 */
[----:B------:R-:W-:Y:S02]  /*01b0*/  LOP3.LUT R19, R17, 0x7ffffff8, RZ, 0xc0, !PT ;  /* 0x7ffffff811137812 */ /* 0x000fe400078ec0ff */
[----:B------:R-:W-:Y:S02]  /*01c0*/  MOV R25, RZ ;  /* 0x000000ff00197202 */ /* 0x000fe40000000f00 */
[----:B------:R-:W-:Y:S02]  /*01d0*/  MOV R16, R18 ;  /* 0x0000001200107202 */ /* 0x000fe40000000f00 */
[----:B------:R-:W-:Y:S02]  /*01e0*/  MOV R22, R0 ;  /* 0x0000000000167202 */ /* 0x000fe40000000f00 */
[----:B------:R-:W-:Y:S01]  /*01f0*/  IADD3 R20, PT, PT, -R19, RZ, RZ ;  /* 0x000000ff13147210 */ /* 0x000fe20007ffe1ff */
[----:B0-----:R-:W-:-:S04]  /*0200*/  UIADD3 UR4, UP0, UPT, UR4, 0x10, URZ ;  /* 0x0000001004047890 */ /* 0x001fc8000ff1e0ff */
[----:B------:R-:W-:-:S12]  /*0210*/  UIADD3.X UR5, UPT, UPT, URZ, UR5, URZ, UP0, !UPT ;  /* 0x00000005ff057290 */ /* 0x000fd800087fe4ff */
.L_x_2:
[----:B------:R-:W0:Y:S01]  /*0220*/  LDC.64 R12, c[0x0][0x388] ;  /* 0x0000e200ff0c7b82 */ /* 0x000e220000000a00 */
[----:B------:R-:W-:Y:S02]  /*0230*/  MOV R2, UR4 ;  /* 0x0000000400027c02 */ /* 0x000fe40008000f00 */
[----:B------:R-:W-:-:S03]  /*0240*/  MOV R3, UR5 ;  /* 0x0000000500037c02 */ /* 0x000fc60008000f00 */
[----:B------:R-:W-:-:S05]  /*0250*/  IMAD.WIDE R2, R16, 0x4, R2 ;  /* 0x0000000410027825 */ /* 0x000fca00078e0202 */
[----:B------:R-:W2:Y:S04]  /*0260*/  LDG.E R21, desc[UR6][R2.64+-0x10] ;  /* 0xfffff00602157981 */ /* 0x000ea8000c1e1900 */
[----:B------:R-:W3:Y:S04]  /*0270*/  LDG.E R23, desc[UR6][R2.64+-0xc] ;  /* 0xfffff40602177981 */ /* 0x000ee8000c1e1900 */
[----:B------:R-:W4:Y:S01]  /*0280*/  LDG.E R28, desc[UR6][R2.64+-0x8] ;  /* 0xfffff806021c7981 */ /* 0x000f22000c1e1900 */
[----:B0-----:R-:W-:-:S05]  /*0290*/  IMAD.WIDE R12, R22, 0x4, R12 ;  /* 0x00000004160c7825 */ /* 0x001fca00078e020c */
[----:B------:R0:W2:Y:S01]  /*02a0*/  LDG.E R24, desc[UR6][R12.64] ;  /* 0x000000060c187981 */ /* 0x0000a2000c1e1900 */
[----:B------:R-:W-:-:S04]  /*02b0*/  IMAD.WIDE R10, R15, 0x4, R12 ;  /* 0x000000040f0a7825 */ /* 0x000fc800078e020c */
[C---:B------:R-:W-:Y:S02]  /*02c0*/  IMAD.WIDE R4, R15.reuse, 0x4, R10 ;  /* 0x000000040f047825 */ /* 0x040fe400078e020a */
[----:B------:R-:W3:Y:S02]  /*02d0*/  LDG.E R10, desc[UR6][R10.64] ;  /* 0x000000060a0a7981 */ /* 0x000ee4000c1e1900 */
[C---:B------:R-:W-:Y:S02]  /*02e0*/  IMAD.WIDE R6, R15.reuse, 0x4, R4 ;  /* 0x000000040f067825 */ /* 0x040fe400078e0204 */
[----:B------:R1:W4:Y:S02]  /*02f0*/  LDG.E R27, desc[UR6][R4.64] ;  /* 0x00000006041b7981 */ /* 0x000324000c1e1900 */
[C---:B------:R-:W-:Y:S02]  /*0300*/  IMAD.WIDE R8, R15.reuse, 0x4, R6 ;  /* 0x000000040f087825 */ /* 0x040fe400078e0206 */
[----:B------:R-:W5:Y:S02]  /*0310*/  LDG.E R6, desc[UR6][R6.64] ;  /* 0x0000000606067981 */ /* 0x000f64000c1e1900 */
[----:B0-----:R-:W-:-:S02]  /*0320*/  IMAD.WIDE R12, R15, 0x4, R8 ;  /* 0x000000040f0c7825 */ /* 0x001fc400078e0208 */
[----:B------:R-:W5:Y:S04]  /*0330*/  LDG.E R29, desc[UR6][R8.64] ;  /* 0x00000006081d7981 */ /* 0x000f68000c1e1900 */
[----:B------:R-:W5:Y:S04]  /*0340*/  LDG.E R11, desc[UR6][R12.64] ;  /* 0x000000060c0b7981 */ /* 0x000f68000c1e1900 */
[----:B------:R-:W5:Y:S04]  /*0350*/  LDG.E R7, desc[UR6][R2.64+-0x4] ;  /* 0xfffffc0602077981 */ /* 0x000f68000c1e1900 */
[----:B------:R-:W5:Y:S04]  /*0360*/  LDG.E R8, desc[UR6][R2.64] ;  /* 0x0000000602087981 */ /* 0x000f68000c1e1900 */
[----:B------:R-:W5:Y:S01]  /*0370*/  LDG.E R9, desc[UR6][R2.64+0x8] ;  /* 0x0000080602097981 */ /* 0x000f62000c1e1900 */
[----:B--2---:R-:W-:-:S02]  /*0380*/  IMAD R21, R21, R24, R25 ;  /* 0x0000001815157224 */ /* 0x004fc400078e0219 */
[C---:B------:R-:W-:Y:S02]  /*0390*/  IMAD.WIDE R24, R15.reuse, 0x4, R12 ;  /* 0x000000040f187825 */ /* 0x040fe400078e020c */
[----:B------:R-:W2:Y:S02]  /*03a0*/  LDG.E R12, desc[UR6][R2.64+0x4] ;  /* 0x00000406020c7981 */ /* 0x000ea4000c1e1900 */
[----:B-1----:R-:W-:Y:S02]  /*03b0*/  IMAD.WIDE R4, R15, 0x4, R24 ;  /* 0x000000040f047825 */ /* 0x002fe400078e0218 */
[----:B------:R0:W2:Y:S04]  /*03c0*/  LDG.E R13, desc[UR6][R2.64+0xc] ;  /* 0x00000c06020d7981 */ /* 0x0000a8000c1e1900 */
[----:B------:R-:W2:Y:S04]  /*03d0*/  LDG.E R4, desc[UR6][R4.64] ;  /* 0x0000000604047981 */ /* 0x000ea8000c1e1900 */
[----:B------:R-:W0:Y:S01]  /*03e0*/  LDG.E R2, desc[UR6][R24.64] ;  /* 0x0000000618027981 */ /* 0x000e22000c1e1900 */
[----:B---3--:R-:W-:Y:S01]  /*03f0*/  IMAD R10, R23, R10, R21 ;  /* 0x0000000a170a7224 */ /* 0x008fe200078e0215 */
[----:B------:R-:W-:-:S03]  /*0400*/  IADD3 R20, PT, PT, R20, 0x8, RZ ;  /* 0x0000000814147810 */ /* 0x000fc60007ffe0ff */
[----:B----4-:R-:W-:Y:S01]  /*0410*/  IMAD R10, R28, R27, R10 ;  /* 0x0000001b1c0a7224 */ /* 0x010fe200078e020a */
[----:B------:R-:W-:-:S03]  /*0420*/  ISETP.NE.AND P1, PT, R20, RZ, PT ;  /* 0x000000ff1400720c */ /* 0x000fc60003f25270 */
[----:B-----5:R-:W-:-:S04]  /*0430*/  IMAD R6, R7, R6, R10 ;  /* 0x0000000607067224 */ /* 0x020fc800078e020a */
[----:B------:R-:W-:Y:S01]  /*0440*/  IMAD R6, R8, R29, R6 ;  /* 0x0000001d08067224 */ /* 0x000fe200078e0206 */
[----:B------:R-:W-:Y:S02]  /*0450*/  LEA R22, R15, R22, 0x3 ;  /* 0x000000160f167211 */ /* 0x000fe400078e18ff */
[----:B------:R-:W-:Y:S01]  /*0460*/  IADD3 R16, PT, PT, R16, 0x8, RZ ;  /* 0x0000000810107810 */ /* 0x000fe20007ffe0ff */
[----:B--2---:R-:W-:-:S04]  /*0470*/  IMAD R6, R12, R11, R6 ;  /* 0x0000000b0c067224 */ /* 0x004fc800078e0206 */
[----:B0-----:R-:W-:-:S04]  /*0480*/  IMAD R2, R9, R2, R6 ;  /* 0x0000000209027224 */ /* 0x001fc800078e0206 */
[----:B------:R-:W-:Y:S01]  /*0490*/  IMAD R25, R13, R4, R2 ;  /* 0x000000040d197224 */ /* 0x000fe200078e0202 */
[----:B------:R-:W-:Y:S06]  /*04a0*/  @P1 BRA `(.L_x_2) ;  /* 0xfffffffc005c1947 */ /* 0x000fec000383ffff */
.L_x_1:
[----:B------:R-:W-:Y:S05]  /*04b0*/  @!P0 BRA `(.L_x_0) ;  /* 0x0000000000d48947 */ /* 0x000fea0003800000 */
[----:B------:R-:W-:Y:S02]  /*04c0*/  ISETP.GE.U32.AND P0, PT, R26, 0x4, PT ;  /* 0x000000041a00780c */ /* 0x000fe40003f06070 */
[----:B------:R-:W-:-:S04]  /*04d0*/  LOP3.LUT R13, R17, 0x3, RZ, 0xc0, !PT ;  /* 0x00000003110d7812 */ /* 0x000fc800078ec0ff */
[----:B------:R-:W-:-:S07]  /*04e0*/  ISETP.NE.AND P1, PT, R13, RZ, PT ;  /* 0x000000ff0d00720c */ /* 0x000fce0003f25270 */
[----:B------:R-:W-:Y:S06]  /*04f0*/  @!P0 BRA `(.L_x_3) ;  /* 0x0000000000588947 */ /* 0x000fec0003800000 */
[----:B------:R-:W0:Y:S01]  /*0500*/  LDC.64 R8, c[0x0][0x388] ;  /* 0x0000e200ff087b82 */ /* 0x000e220000000a00 */
[----:B------:R-:W-:Y:S01]  /*0510*/  IMAD R7, R19, R15, R0 ;  /* 0x0000000f13077224 */ /* 0x000fe200078e0200 */
[----:B------:R-:W-:-:S06]  /*0520*/  IADD3 R5, PT, PT, R18, R19, RZ ;  /* 0x0000001312057210 */ /* 0x000fcc0007ffe0ff */
[----:B------:R-:W1:Y:S01]  /*0530*/  LDC.64 R2, c[0x0][0x380] ;  /* 0x0000e000ff027b82 */ /* 0x000e620000000a00 */
[----:B0-----:R-:W-:-:S04]  /*0540*/  IMAD.WIDE R8, R7, 0x4, R8 ;  /* 0x0000000407087825 */ /* 0x001fc800078e0208 */
[----:B------:R-:W-:Y:S02]  /*0550*/  IMAD.WIDE R10, R15, 0x4, R8 ;  /* 0x000000040f0a7825 */ /* 0x000fe400078e0208 */
[----:B------:R-:W2:Y:S02]  /*0560*/  LDG.E R8, desc[UR6][R8.64] ;  /* 0x0000000608087981 */ /* 0x000ea4000c1e1900 */
[----:B-1----:R-:W-:-:S04]  /*0570*/  IMAD.WIDE R2, R5, 0x4, R2 ;  /* 0x0000000405027825 */ /* 0x002fc800078e0202 */
[C---:B------:R-:W-:Y:S01]  /*0580*/  IMAD.WIDE R4, R15.reuse, 0x4, R10 ;  /* 0x000000040f047825 */ /* 0x040fe200078e020a */
[----:B------:R-:W2:Y:S04]  /*0590*/  LDG.E R12, desc[UR6][R2.64] ;  /* 0x00000006020c7981 */ /* 0x000ea8000c1e1900 */
[----:B------:R-:W3:Y:S01]  /*05a0*/  LDG.E R10, desc[UR6][R10.64] ;  /* 0x000000060a0a7981 */ /* 0x000ee2000c1e1900 */
[----:B------:R-:W-:-:S03]  /*05b0*/  IMAD.WIDE R6, R15, 0x4, R4 ;  /* 0x000000040f067825 */ /* 0x000fc600078e0204 */
[----:B------:R-:W3:Y:S04]  /*05c0*/  LDG.E R21, desc[UR6][R2.64+0x4] ;  /* 0x0000040602157981 */ /* 0x000ee8000c1e1900 */
[----:B------:R-:W4:Y:S04]  /*05d0*/  LDG.E R16, desc[UR6][R4.64] ;  /* 0x0000000604107981 */ /* 0x000f28000c1e1900 */
[----:B------:R-:W4:Y:S04]  /*05e0*/  LDG.E R23, desc[UR6][R2.64+0x8] ;  /* 0x0000080602177981 */ /* 0x000f28000c1e1900 */
[----:B------:R-:W5:Y:S04]  /*05f0*/  LDG.E R27, desc[UR6][R2.64+0xc] ;  /* 0x00000c06021b7981 */ /* 0x000f68000c1e1900 */
[----:B------:R-:W5:Y:S01]  /*0600*/  LDG.E R6, desc[UR6][R6.64] ;  /* 0x0000000606067981 */ /* 0x000f62000c1e1900 */
[----:B------:R-:W-:Y:S01]  /*0610*/  IADD3 R19, PT, PT, R19, 0x4, RZ ;  /* 0x0000000413137810 */ /* 0x000fe20007ffe0ff */
[----:B--2---:R-:W-:-:S04]  /*0620*/  IMAD R12, R12, R8, R25 ;  /* 0x000000080c0c7224 */ /* 0x004fc800078e0219 */
[----:B---3--:R-:W-:-:S04]  /*0630*/  IMAD R12, R21, R10, R12 ;  /* 0x0000000a150c7224 */ /* 0x008fc800078e020c */
[----:B----4-:R-:W-:-:S04]  /*0640*/  IMAD R12, R23, R16, R12 ;  /* 0x00000010170c7224 */ /* 0x010fc800078e020c */
[----:B-----5:R-:W-:-:S07]  /*0650*/  IMAD R25, R27, R6, R12 ;  /* 0x000000061b197224 */ /* 0x020fce00078e020c */
.L_x_3:
[----:B------:R-:W-:Y:S05]  /*0660*/  @!P1 BRA `(.L_x_0) ;  /* 0x0000000000689947 */ /* 0x000fea0003800000 */
[----:B------:R-:W0:Y:S01]  /*0670*/  LDC.64 R8, c[0x0][0x388] ;  /* 0x0000e200ff087b82 */ /* 0x000e220000000a00 */
[----:B------:R-:W-:Y:S02]  /*0680*/  ISETP.NE.AND P0, PT, R13, 0x1, PT ;  /* 0x000000010d00780c */ /* 0x000fe40003f05270 */
[----:B------:R-:W-:-:S04]  /*0690*/  LOP3.LUT R17, R17, 0x1, RZ, 0xc0, !PT ;  /* 0x0000000111117812 */ /* 0x000fc800078ec0ff */
[----:B------:R-:W-:Y:S01]  /*06a0*/  ISETP.NE.U32.AND P1, PT, R17, 0x1, PT ;  /* 0x000000011100780c */ /* 0x000fe20003f25070 */
[----:B------:R-:W1:Y:S06]  /*06b0*/  LDC.64 R6, c[0x0][0x380] ;  /* 0x0000e000ff067b82 */ /* 0x000e6c0000000a00 */
[C---:B------:R-:W-:Y:S01]  /*06c0*/  @P0 IMAD R13, R19.reuse, R15, R0 ;  /* 0x0000000f130d0224 */ /* 0x040fe200078e0200 */
[----:B------:R-:W-:Y:S01]  /*06d0*/  @P0 IADD3 R11, PT, PT, R18, R19, RZ ;  /* 0x00000013120b0210 */ /* 0x000fe20007ffe0ff */
[----:B------:R-:W2:Y:S01]  /*06e0*/  LDC.64 R4, c[0x0][0x380] ;  /* 0x0000e000ff047b82 */ /* 0x000ea20000000a00 */
[----:B------:R-:W-:-:S07]  /*06f0*/  @P0 IADD3 R19, PT, PT, R19, 0x2, RZ ;  /* 0x0000000213130810 */ /* 0x000fce0007ffe0ff */
[----:B------:R-:W3:Y:S01]  /*0700*/  LDC.64 R2, c[0x0][0x388] ;  /* 0x0000e200ff027b82 */ /* 0x000ee20000000a00 */
[----:B0-----:R-:W-:Y:S01]  /*0710*/  @P0 IMAD.WIDE R8, R13, 0x4, R8 ;  /* 0x000000040d080825 */ /* 0x001fe200078e0208 */
[----:B------:R-:W-:-:S03]  /*0720*/  @!P1 IADD3 R13, PT, PT, R18, R19, RZ ;  /* 0x00000013120d9210 */ /* 0x000fc60007ffe0ff */
[----:B------:R-:W-:Y:S01]  /*0730*/  @!P1 IMAD R19, R19, R15, R0 ;  /* 0x0000000f13139224 */ /* 0x000fe200078e0200 */
[----:B------:R-:W4:Y:S01]  /*0740*/  @P0 LDG.E R16, desc[UR6][R8.64] ;  /* 0x0000000608100981 */ /* 0x000f22000c1e1900 */
[----:B-1----:R-:W-:-:S04]  /*0750*/  @P0 IMAD.WIDE R6, R11, 0x4, R6 ;  /* 0x000000040b060825 */ /* 0x002fc800078e0206 */
[----:B------:R-:W-:Y:S01]  /*0760*/  @P0 IMAD.WIDE R10, R15, 0x4, R8 ;  /* 0x000000040f0a0825 */ /* 0x000fe200078e0208 */
[----:B------:R-:W4:Y:S03]  /*0770*/  @P0 LDG.E R12, desc[UR6][R6.64] ;  /* 0x00000006060c0981 */ /* 0x000f26000c1e1900 */
[----:B--2---:R-:W-:Y:S01]  /*0780*/  @!P1 IMAD.WIDE R4, R13, 0x4, R4 ;  /* 0x000000040d049825 */ /* 0x004fe200078e0204 */
[----:B------:R-:W2:Y:S04]  /*0790*/  @P0 LDG.E R17, desc[UR6][R6.64+0x4] ;  /* 0x0000040606110981 */ /* 0x000ea8000c1e1900 */
[----:B------:R-:W2:Y:S01]  /*07a0*/  @P0 LDG.E R10, desc[UR6][R10.64] ;  /* 0x000000060a0a0981 */ /* 0x000ea2000c1e1900 */
[----:B---3--:R-:W-:-:S03]  /*07b0*/  @!P1 IMAD.WIDE R2, R19, 0x4, R2 ;  /* 0x0000000413029825 */ /* 0x008fc600078e0202 */
[----:B------:R-:W3:Y:S04]  /*07c0*/  @!P1 LDG.E R4, desc[UR6][R4.64] ;  /* 0x0000000604049981 */ /* 0x000ee8000c1e1900 */
[----:B------:R-:W3:Y:S01]  /*07d0*/  @!P1 LDG.E R2, desc[UR6][R2.64] ;  /* 0x0000000602029981 */ /* 0x000ee2000c1e1900 */
[----:B----4-:R-:W-:-:S04]  /*07e0*/  @P0 IMAD R12, R12, R16, R25 ;  /* 0x000000100c0c0224 */ /* 0x010fc800078e0219 */
[----:B--2---:R-:W-:-:S04]  /*07f0*/  @P0 IMAD R25, R17, R10, R12 ;  /* 0x0000000a11190224 */ /* 0x004fc800078e020c */
[----:B---3--:R-:W-:-:S07]  /*0800*/  @!P1 IMAD R25, R4, R2, R25 ;  /* 0x0000000204199224 */ /* 0x008fce00078e0219 */
.L_x_0:
[----:B------:R-:W0:Y:S01]  /*0810*/  LDC.64 R2, c[0x0][0x390] ;  /* 0x0000e400ff027b82 */ /* 0x000e220000000a00 */
[----:B------:R-:W-:-:S04]  /*0820*/  IMAD R15, R14, R15, R0 ;  /* 0x0000000f0e0f7224 */ /* 0x000fc800078e0200 */
[----:B0-----:R-:W-:-:S05]  /*0830*/  IMAD.WIDE R2, R15, 0x4, R2 ;  /* 0x000000040f027825 */ /* 0x001fca00078e0202 */
[----:B------:R-:W-:Y:S01]  /*0840*/  STG.E desc[UR6][R2.64], R25 ;  /* 0x0000001902007986 */ /* 0x000fe2000c101906 */
[----:B------:R-:W-:Y:S05]  /*0850*/  EXIT ;  /* 0x000000000000794d */ /* 0x000fea0003800000 */
.L_x_4:
[----:B------:R-:W-:-:S00]  /*0860*/  BRA `(.L_x_4) ;  /* 0xfffffffc00fc7947 */ /* 0x000fc0000383ffff */
[----:B------:R-:W-:-:S00]  /*0870*/  NOP ;  /* 0x0000000000007918 */ /* 0x000fc00000000000 */
        /* <DEDUP_REMOVED lines=8> */
.L_x_5:


//--------------------- .nv.shared.reserved.0     --------------------------
	.section	.nv.shared.reserved.0,"aw",@nobits
	.weak		__nv_reservedSMEM_offset_0_alias
	.size		__nv_reservedSMEM_offset_0_alias, 0, 64
	.other		__nv_reservedSMEM_offset_0_alias,@"STO_CUDA_RESERVED_SHARED STV_DEFAULT"
__nv_reservedSMEM_offset_0_alias:
	.zero		0
	.zero		64


//--------------------- .nv.constant0._Z9matmul_2dPiS_S_iii --------------------------
	.section	.nv.constant0._Z9matmul_2dPiS_S_iii,"a",@progbits
	.sectionflags	@""
	.align	4
.nv.constant0._Z9matmul_2dPiS_S_iii:
	.zero		932


//--------------------- SYMBOLS --------------------------

	.type		.nv.reservedSmem.offset0,@object
	.size		.nv.reservedSmem.offset0,0x4
